	.headerflags	@"EF_CUDA_TEXMODE_UNIFIED EF_CUDA_64BIT_ADDRESS EF_CUDA_ACCELERATORS EF_CUDA_SM90 EF_CUDA_VIRTUAL_SM(EF_CUDA_SM90)"
	.elftype	@"ET_EXEC"


//--------------------- .nv.info                  --------------------------
	.section	.nv.info,"",@"SHT_CUDA_INFO"
	.align	4


	//----- nvinfo : EIATTR_REGCOUNT
	.align		4
        /*0000*/ 	.byte	0x04, 0x2f
        /*0002*/ 	.short	(.L_3 - .L_2)
	.align		4
.L_2:
        /*0004*/ 	.word	index@(triton_poi_fused__native_batch_norm_legit_no_training_hardswish_30)
        /*0008*/ 	.word	0x00000018


	//----- nvinfo : EIATTR_MIN_STACK_SIZE
	.align		4
.L_3:
        /*000c*/ 	.byte	0x04, 0x12
        /*000e*/ 	.short	(.L_5 - .L_4)
	.align		4
.L_4:
        /*0010*/ 	.word	index@(triton_poi_fused__native_batch_norm_legit_no_training_hardswish_30)
        /*0014*/ 	.word	0x00000000


	//----- nvinfo : EIATTR_FRAME_SIZE
	.align		4
.L_5:
        /*0018*/ 	.byte	0x04, 0x11
        /*001a*/ 	.short	(.L_7 - .L_6)
	.align		4
.L_6:
        /*001c*/ 	.word	index@(triton_poi_fused__native_batch_norm_legit_no_training_hardswish_30)
        /*0020*/ 	.word	0x00000000


	//----- nvinfo : EIATTR_MIN_STACK_SIZE
	.align		4
.L_7:
        /*0024*/ 	.byte	0x04, 0x12
        /*0026*/ 	.short	(.L_9 - .L_8)
	.align		4
.L_8:
        /*0028*/ 	.word	index@(triton_poi_fused__native_batch_norm_legit_no_training_hardswish_30)
        /*002c*/ 	.word	0x00000000
.L_9:


//--------------------- .nv.info.triton_poi_fused__native_batch_norm_legit_no_training_hardswish_30 --------------------------
	.section	.nv.info.triton_poi_fused__native_batch_norm_legit_no_training_hardswish_30,"",@"SHT_CUDA_INFO"
	.sectionflags	@""
	.align	4


	//----- nvinfo : EIATTR_CUDA_API_VERSION
	.align		4
        /*0000*/ 	.byte	0x04, 0x37
        /*0002*/ 	.short	(.L_11 - .L_10)
.L_10:
        /*0004*/ 	.word	0x0000007c


	//----- nvinfo : EIATTR_KPARAM_INFO
	.align		4
.L_11:
        /*0008*/ 	.byte	0x04, 0x17
        /*000a*/ 	.short	(.L_13 - .L_12)
.L_12:
        /*000c*/ 	.word	0x00000000
        /*0010*/ 	.short	0x0006
        /*0012*/ 	.short	0x0030
        /*0014*/ 	.byte	0x00, 0xf0, 0x11, 0x00


	//----- nvinfo : EIATTR_KPARAM_INFO
	.align		4
.L_13:
        /*0018*/ 	.byte	0x04, 0x17
        /*001a*/ 	.short	(.L_15 - .L_14)
.L_14:
        /*001c*/ 	.word	0x00000000
        /*0020*/ 	.short	0x0005
        /*0022*/ 	.short	0x0028
        /*0024*/ 	.byte	0x00, 0xf4, 0x21, 0x00


	//----- nvinfo : EIATTR_KPARAM_INFO
	.align		4
.L_15:
        /*0028*/ 	.byte	0x04, 0x17
        /*002a*/ 	.short	(.L_17 - .L_16)
.L_16:
        /*002c*/ 	.word	0x00000000
        /*0030*/ 	.short	0x0004
        /*0032*/ 	.short	0x0020
        /*0034*/ 	.byte	0x00, 0xf4, 0x21, 0x00


	//----- nvinfo : EIATTR_KPARAM_INFO
	.align		4
.L_17:
        /*0038*/ 	.byte	0x04, 0x17
        /*003a*/ 	.short	(.L_19 - .L_18)
.L_18:
        /*003c*/ 	.word	0x00000000
        /*0040*/ 	.short	0x0003
        /*0042*/ 	.short	0x0018
        /*0044*/ 	.byte	0x00, 0xf4, 0x21, 0x00


	//----- nvinfo : EIATTR_KPARAM_INFO
	.align		4
.L_19:
        /*0048*/ 	.byte	0x04, 0x17
        /*004a*/ 	.short	(.L_21 - .L_20)
.L_20:
        /*004c*/ 	.word	0x00000000
        /*0050*/ 	.short	0x0002
        /*0052*/ 	.short	0x0010
        /*0054*/ 	.byte	0x00, 0xf4, 0x21, 0x00


	//----- nvinfo : EIATTR_KPARAM_INFO
	.align		4
.L_21:
        /*0058*/ 	.byte	0x04, 0x17
        /*005a*/ 	.short	(.L_23 - .L_22)
.L_22:
        /*005c*/ 	.word	0x00000000
        /*0060*/ 	.short	0x0001
        /*0062*/ 	.short	0x0008
        /*0064*/ 	.byte	0x00, 0xf4, 0x21, 0x00


	//----- nvinfo : EIATTR_KPARAM_INFO
	.align		4
.L_23:
        /*0068*/ 	.byte	0x04, 0x17
        /*006a*/ 	.short	(.L_25 - .L_24)
.L_24:
        /*006c*/ 	.word	0x00000000
        /*0070*/ 	.short	0x0000
        /*0072*/ 	.short	0x0000
        /*0074*/ 	.byte	0x00, 0xf4, 0x21, 0x00


	//----- nvinfo : EIATTR_SPARSE_MMA_MASK
	.align		4
.L_25:
        /*0078*/ 	.byte	0x03, 0x50
        /*007a*/ 	.short	0x0000


	//----- nvinfo : EIATTR_MAXREG_COUNT
	.align		4
        /*007c*/ 	.byte	0x03, 0x1b
        /*007e*/ 	.short	0x00ff


	//----- nvinfo : EIATTR_EXIT_INSTR_OFFSETS
	.align		4
        /*0080*/ 	.byte	0x04, 0x1c
        /*0082*/ 	.short	(.L_27 - .L_26)


	//   ....[0]....
.L_26:
        /*0084*/ 	.word	0x000004c0


	//   ....[1]....
        /*0088*/ 	.word	0x00000500


	//----- nvinfo : EIATTR_REQNTID
	.align		4
.L_27:
        /*008c*/ 	.byte	0x04, 0x10
        /*008e*/ 	.short	(.L_29 - .L_28)
.L_28:
        /*0090*/ 	.word	0x00000080
        /*0094*/ 	.word	0x00000001
        /*0098*/ 	.word	0x00000001


	//----- nvinfo : EIATTR_CBANK_PARAM_SIZE
	.align		4
.L_29:
        /*009c*/ 	.byte	0x03, 0x19
        /*009e*/ 	.short	0x0034


	//----- nvinfo : EIATTR_PARAM_CBANK
	.align		4
        /*00a0*/ 	.byte	0x04, 0x0a
        /*00a2*/ 	.short	(.L_31 - .L_30)
	.align		4
.L_30:
        /*00a4*/ 	.word	index@(.nv.constant0.triton_poi_fused__native_batch_norm_legit_no_training_hardswish_30)
        /*00a8*/ 	.short	0x0210
        /*00aa*/ 	.short	0x0034


	//----- nvinfo : EIATTR_SW_WAR
	.align		4
.L_31:
        /*00ac*/ 	.byte	0x04, 0x36
        /*00ae*/ 	.short	(.L_33 - .L_32)
.L_32:
        /*00b0*/ 	.word	0x00000008
.L_33:


//--------------------- .nv.callgraph             --------------------------
	.section	.nv.callgraph,"",@"SHT_CUDA_CALLGRAPH"
	.align	4
	.sectionentsize	8
	.align		4
        /*0000*/ 	.word	0x00000000
	.align		4
        /*0004*/ 	.word	0xffffffff
	.align		4
        /*0008*/ 	.word	0x00000000
	.align		4
        /*000c*/ 	.word	0xfffffffe
	.align		4
        /*0010*/ 	.word	0x00000000
	.align		4
        /*0014*/ 	.word	0xfffffffd
	.align		4
        /*0018*/ 	.word	0x00000000
	.align		4
        /*001c*/ 	.word	0xfffffffc


//--------------------- .nv.constant4             --------------------------
	.section	.nv.constant4,"a",@progbits
	.align	8
	.align		8
.nv.constant4:
        /*0000*/ 	.dword	_$_str
	.align		8
        /*0008*/ 	.dword	_$_str_$_2


//--------------------- .text.triton_poi_fused__native_batch_norm_legit_no_training_hardswish_30 --------------------------
	.section	.text.triton_poi_fused__native_batch_norm_legit_no_training_hardswish_30,"ax",@progbits
	.align	128
        .global         triton_poi_fused__native_batch_norm_legit_no_training_hardswish_30
        .type           triton_poi_fused__native_batch_norm_legit_no_training_hardswish_30,@function
        .size           triton_poi_fused__native_batch_norm_legit_no_training_hardswish_30,(.L_x_1 - triton_poi_fused__native_batch_norm_legit_no_training_hardswish_30)
        .other          triton_poi_fused__native_batch_norm_legit_no_training_hardswish_30,@"STO_CUDA_ENTRY STV_DEFAULT"
triton_poi_fused__native_batch_norm_legit_no_training_hardswish_30:
.text.triton_poi_fused__native_batch_norm_legit_no_training_hardswish_30:
[----:B------:R-:W0:Y:S01]  /*0000*/  LDC R1, c[0x0][0x28] ;  /* 0x00000a00ff017b82 */ /* 0x000e220000000800 */
[----:B------:R-:W1:Y:S01]  /*0010*/  S2R R0, SR_TID.X ;  /* 0x0000000000007919 */ /* 0x000e620000002100 */
[----:B------:R-:W-:-:S06]  /*0020*/  HFMA2.MMA R2, -RZ, RZ, 0, 0 ;  /* 0x00000000ff027435 */ /* 0x000fcc00000001ff */
[----:B------:R-:W2:Y:S01]  /*0030*/  LDC.64 R10, c[0x0][0x228] ;  /* 0x00008a00ff0a7b82 */ /* 0x000ea20000000a00 */
[----:B------:R-:W-:Y:S01]  /*0040*/  ULDC.64 UR4, c[0x0][0x208] ;  /* 0x0000820000047ab9 */ /* 0x000fe20000000a00 */
[----:B------:R-:W3:Y:S06]  /*0050*/  S2R R3, SR_CTAID.X ;  /* 0x0000000000037919 */ /* 0x000eec0000002500 */
[----:B------:R-:W4:Y:S08]  /*0060*/  LDC.64 R16, c[0x0][0x220] ;  /* 0x00008800ff107b82 */ /* 0x000f300000000a00 */
[----:B------:R-:W5:Y:S08]  /*0070*/  LDC.64 R14, c[0x0][0x218] ;  /* 0x00008600ff0e7b82 */ /* 0x000f700000000a00 */
[----:B------:R-:W5:Y:S01]  /*0080*/  LDC.64 R18, c[0x0][0x230] ;  /* 0x00008c00ff127b82 */ /* 0x000f620000000a00 */
[----:B-1----:R-:W-:-:S07]  /*0090*/  SHF.L.U32 R0, R0, 0x1, RZ ;  /* 0x0000000100007819 */ /* 0x002fce00000006ff */
[----:B------:R-:W1:Y:S01]  /*00a0*/  LDC.64 R20, c[0x0][0x238] ;  /* 0x00008e00ff147b82 */ /* 0x000e620000000a00 */
[----:B------:R-:W-:-:S04]  /*00b0*/  LOP3.LUT R0, R0, 0xfe, RZ, 0xc0, !PT ;  /* 0x000000fe00007812 */ /* 0x000fc800078ec0ff */
[----:B---3--:R-:W-:-:S04]  /*00c0*/  LEA R3, R3, R0, 0x8 ;  /* 0x0000000003037211 */ /* 0x008fc800078e40ff */
[C---:B------:R-:W-:Y:S01]  /*00d0*/  ISETP.GE.AND P0, PT, R3.reuse, 0x1e00, PT ;  /* 0x00001e000300780c */ /* 0x040fe20003f06270 */
[----:B------:R-:W-:-:S05]  /*00e0*/  IMAD.HI R0, R3, -0x77777777, R2 ;  /* 0x8888888903007827 */ /* 0x000fca00078e0202 */
[----:B------:R-:W-:-:S04]  /*00f0*/  SHF.R.U32.HI R5, RZ, 0x1f, R0 ;  /* 0x0000001fff057819 */ /* 0x000fc80000011600 */
[----:B------:R-:W-:-:S05]  /*0100*/  LEA.HI.SX32 R5, R0, R5, 0x1a ;  /* 0x0000000500057211 */ /* 0x000fca00078fd2ff */
[----:B------:R-:W-:Y:S01]  /*0110*/  IMAD R13, R5, -0x78, R3 ;  /* 0xffffff88050d7824 */ /* 0x000fe200078e0203 */
[----:B------:R-:W-:-:S03]  /*0120*/  CS2R R4, SRZ ;  /* 0x0000000000047805 */ /* 0x000fc6000001ff00 */
[----:B--2---:R-:W-:-:S05]  /*0130*/  IMAD.WIDE R10, R13, 0x4, R10 ;  /* 0x000000040d0a7825 */ /* 0x004fca00078e020a */
[----:B------:R2:W3:Y:S01]  /*0140*/  @!P0 LDG.E.EL.64 R4, desc[UR4][R10.64] ;  /* 0x000000040a048981 */ /* 0x0004e2000c2e1b00 */
[----:B------:R-:W-:Y:S02]  /*0150*/  CS2R R6, SRZ ;  /* 0x0000000000067805 */ /* 0x000fe4000001ff00 */
[----:B------:R-:W-:Y:S01]  /*0160*/  CS2R R8, SRZ ;  /* 0x0000000000087805 */ /* 0x000fe2000001ff00 */
[----:B----4-:R-:W-:-:S04]  /*0170*/  IMAD.WIDE R16, R13, 0x4, R16 ;  /* 0x000000040d107825 */ /* 0x010fc800078e0210 */
[----:B-----5:R-:W-:Y:S01]  /*0180*/  IMAD.WIDE R14, R3, 0x4, R14 ;  /* 0x00000004030e7825 */ /* 0x020fe200078e020e */
[----:B------:R-:W4:Y:S01]  /*0190*/  @!P0 LDG.E.EL.64 R6, desc[UR4][R16.64] ;  /* 0x0000000410068981 */ /* 0x000f22000c2e1b00 */
[----:B--2---:R-:W-:Y:S02]  /*01a0*/  CS2R R10, SRZ ;  /* 0x00000000000a7805 */ /* 0x004fe4000001ff00 */
[C---:B0-----:R-:W-:Y:S01]  /*01b0*/  IMAD.WIDE R18, R13.reuse, 0x4, R18 ;  /* 0x000000040d127825 */ /* 0x041fe200078e0212 */
[----:B------:R0:W4:Y:S03]  /*01c0*/  @!P0 LDG.E.64 R8, desc[UR4][R14.64] ;  /* 0x000000040e088981 */ /* 0x000126000c1e1b00 */
[----:B-1----:R-:W-:Y:S01]  /*01d0*/  IMAD.WIDE R20, R13, 0x4, R20 ;  /* 0x000000040d147825 */ /* 0x002fe200078e0214 */
[----:B------:R-:W-:-:S04]  /*01e0*/  CS2R R12, SRZ ;  /* 0x00000000000c7805 */ /* 0x000fc8000001ff00 */
[----:B------:R-:W2:Y:S04]  /*01f0*/  @!P0 LDG.E.EL.64 R10, desc[UR4][R20.64] ;  /* 0x00000004140a8981 */ /* 0x000ea8000c2e1b00 */
[----:B------:R-:W2:Y:S01]  /*0200*/  @!P0 LDG.E.EL.64 R12, desc[UR4][R18.64] ;  /* 0x00000004120c8981 */ /* 0x000ea2000c2e1b00 */
[----:B0-----:R-:W-:Y:S01]  /*0210*/  MOV R15, 0x3e800000 ;  /* 0x3e800000000f7802 */ /* 0x001fe20000000f00 */
[----:B---3--:R-:W-:Y:S01]  /*0220*/  FADD R4, R4, 0.0010000000474974513054 ;  /* 0x3a83126f04047421 */ /* 0x008fe20000000000 */
[----:B------:R-:W-:-:S03]  /*0230*/  FADD R5, R5, 0.0010000000474974513054 ;  /* 0x3a83126f05057421 */ /* 0x000fc60000000000 */
[----:B------:R-:W0:Y:S08]  /*0240*/  MUFU.SQRT R0, R4 ;  /* 0x0000000400007308 */ /* 0x000e300000002000 */
[----:B------:R-:W1:Y:S01]  /*0250*/  MUFU.SQRT R2, R5 ;  /* 0x0000000500027308 */ /* 0x000e620000002000 */
[C---:B0-----:R-:W-:Y:S02]  /*0260*/  FSETP.GT.AND P1, PT, R0.reuse, 8.50705917302346158658e+37, PT ;  /* 0x7e8000000000780b */ /* 0x041fe40003f24000 */
[----:B------:R-:W-:-:S02]  /*0270*/  FSETP.GEU.AND P3, PT, R0, 1.175494350822287508e-38, PT ;  /* 0x008000000000780b */ /* 0x000fc40003f6e000 */
[C---:B-1----:R-:W-:Y:S02]  /*0280*/  FSETP.GT.AND P2, PT, R2.reuse, 8.50705917302346158658e+37, PT ;  /* 0x7e8000000200780b */ /* 0x042fe40003f44000 */
[----:B------:R-:W-:-:S07]  /*0290*/  FSETP.GEU.AND P4, PT, R2, 1.175494350822287508e-38, PT ;  /* 0x008000000200780b */ /* 0x000fce0003f8e000 */
[----:B------:R-:W-:-:S04]  /*02a0*/  @P1 FMUL R0, R0, 0.25 ;  /* 0x3e80000000001820 */ /* 0x000fc80000400000 */
[----:B------:R-:W-:Y:S01]  /*02b0*/  @!P3 FMUL R0, R0, 16777216 ;  /* 0x4b8000000000b820 */ /* 0x000fe20000400000 */
[----:B------:R-:W-:-:S04]  /*02c0*/  @P2 FMUL R2, R2, 0.25 ;  /* 0x3e80000002022820 */ /* 0x000fc80000400000 */
[----:B------:R-:W-:Y:S01]  /*02d0*/  @!P4 FMUL R2, R2, 16777216 ;  /* 0x4b8000000202c820 */ /* 0x000fe20000400000 */
[----:B------:R-:W0:Y:S01]  /*02e0*/  MUFU.RCP R0, R0 ;  /* 0x0000000000007308 */ /* 0x000e220000001000 */
[----:B------:R-:W-:-:S07]  /*02f0*/  FSEL R5, R15, 1, P1 ;  /* 0x3f8000000f057808 */ /* 0x000fce0000800000 */
[----:B------:R-:W1:Y:S01]  /*0300*/  MUFU.RCP R2, R2 ;  /* 0x0000000200027308 */ /* 0x000e620000001000 */
[----:B------:R-:W-:Y:S01]  /*0310*/  FSEL R15, R15, 1, P2 ;  /* 0x3f8000000f0f7808 */ /* 0x000fe20001000000 */
[----:B------:R-:W-:Y:S01]  /*0320*/  @!P3 FMUL R5, R5, 16777216 ;  /* 0x4b8000000505b820 */ /* 0x000fe20000400000 */
[----:B----4-:R-:W-:-:S03]  /*0330*/  FADD R6, -R6, R8 ;  /* 0x0000000806067221 */ /* 0x010fc60000000100 */
[----:B------:R-:W-:Y:S01]  /*0340*/  @!P4 FMUL R15, R15, 16777216 ;  /* 0x4b8000000f0fc820 */ /* 0x000fe20000400000 */
[----:B0-----:R-:W-:Y:S01]  /*0350*/  FMUL R5, R0, R5 ;  /* 0x0000000500057220 */ /* 0x001fe20000400000 */
[----:B------:R-:W-:-:S03]  /*0360*/  FADD R7, -R7, R9 ;  /* 0x0000000907077221 */ /* 0x000fc60000000100 */
[----:B------:R-:W-:Y:S01]  /*0370*/  FMUL R5, R6, R5 ;  /* 0x0000000506057220 */ /* 0x000fe20000400000 */
[----:B-1----:R-:W-:-:S03]  /*0380*/  FMUL R4, R2, R15 ;  /* 0x0000000f02047220 */ /* 0x002fc60000400000 */
[----:B--2---:R-:W-:Y:S01]  /*0390*/  FFMA R10, R5, R12, R10 ;  /* 0x0000000c050a7223 */ /* 0x004fe2000000000a */
[----:B------:R-:W-:-:S03]  /*03a0*/  FMUL R4, R7, R4 ;  /* 0x0000000407047220 */ /* 0x000fc60000400000 */
[----:B------:R-:W-:Y:S01]  /*03b0*/  FADD R0, R10, 3 ;  /* 0x404000000a007421 */ /* 0x000fe20000000000 */
[----:B------:R-:W-:-:S04]  /*03c0*/  FFMA R11, R4, R13, R11 ;  /* 0x0000000d040b7223 */ /* 0x000fc8000000000b */
[C---:B------:R-:W-:Y:S01]  /*03d0*/  FSETP.GTU.AND P1, PT, R0.reuse, RZ, PT ;  /* 0x000000ff0000720b */ /* 0x040fe20003f2c000 */
[----:B------:R-:W0:Y:S01]  /*03e0*/  LDC.64 R4, c[0x0][0x210] ;  /* 0x00008400ff047b82 */ /* 0x000e220000000a00 */
[----:B------:R-:W-:Y:S02]  /*03f0*/  FADD R2, R11, 3 ;  /* 0x404000000b027421 */ /* 0x000fe40000000000 */
[----:B------:R-:W-:-:S03]  /*0400*/  FSEL R7, R0, RZ, P1 ;  /* 0x000000ff00077208 */ /* 0x000fc60000800000 */
[----:B------:R-:W-:-:S04]  /*0410*/  FSETP.GTU.AND P2, PT, R2, RZ, PT ;  /* 0x000000ff0200720b */ /* 0x000fc80003f4c000 */
[----:B------:R-:W-:Y:S02]  /*0420*/  FSEL R0, R2, RZ, P2 ;  /* 0x000000ff02007208 */ /* 0x000fe40001000000 */
[C---:B------:R-:W-:Y:S02]  /*0430*/  FSETP.GEU.AND P3, PT, R7.reuse, 6, PT ;  /* 0x40c000000700780b */ /* 0x040fe40003f6e000 */
[C---:B------:R-:W-:Y:S02]  /*0440*/  FSETP.GEU.AND P4, PT, R0.reuse, 6, PT ;  /* 0x40c000000000780b */ /* 0x040fe40003f8e000 */
[----:B------:R-:W-:Y:S02]  /*0450*/  FSETP.NAN.AND P1, PT, R7, R7, PT ;  /* 0x000000070700720b */ /* 0x000fe40003f28000 */
[----:B------:R-:W-:-:S07]  /*0460*/  FSETP.NAN.AND P2, PT, R0, R0, PT ;  /* 0x000000000000720b */ /* 0x000fce0003f48000 */
[----:B------:R-:W-:Y:S02]  /*0470*/  @P3 FSEL R7, R7, 6, P1 ;  /* 0x40c0000007073808 */ /* 0x000fe40000800000 */
[----:B------:R-:W-:Y:S01]  /*0480*/  @P4 FSEL R0, R0, 6, P2 ;  /* 0x40c0000000004808 */ /* 0x000fe20001000000 */
[----:B0-----:R-:W-:-:S04]  /*0490*/  IMAD.WIDE R2, R3, 0x4, R4 ;  /* 0x0000000403027825 */ /* 0x001fc800078e0204 */
[----:B------:R-:W-:Y:S01]  /*04a0*/  FMUL R7, R10, R7 ;  /* 0x000000070a077220 */ /* 0x000fe20000400000 */
[----:B------:R-:W-:Y:S01]  /*04b0*/  FMUL R0, R11, R0 ;  /* 0x000000000b007220 */ /* 0x000fe20000400000 */
[----:B------:R-:W-:Y:S06]  /*04c0*/  @P0 EXIT ;  /* 0x000000000000094d */ /* 0x000fec0003800000 */
[----:B------:R-:W-:Y:S01]  /*04d0*/  FMUL R4, R7, 0.16666667163372039795 ;  /* 0x3e2aaaab07047820 */ /* 0x000fe20000400000 */
[----:B------:R-:W-:-:S05]  /*04e0*/  FMUL R5, R0, 0.16666667163372039795 ;  /* 0x3e2aaaab00057820 */ /* 0x000fca0000400000 */
[----:B------:R-:W-:Y:S01]  /*04f0*/  STG.E.64 desc[UR4][R2.64], R4 ;  /* 0x0000000402007986 */ /* 0x000fe2000c101b04 */
[----:B------:R-:W-:Y:S05]  /*0500*/  EXIT ;  /* 0x000000000000794d */ /* 0x000fea0003800000 */
.L_x_0:
[----:B------:R-:W-:-:S00]  /*0510*/  BRA `(.L_x_0) ;  /* 0xfffffffc00fc7947 */ /* 0x000fc0000383ffff */
[----:B------:R-:W-:-:S00]  /*0520*/  NOP ;  /* 0x0000000000007918 */ /* 0x000fc00000000000 */
        /* <DEDUP_REMOVED lines=13> */
.L_x_1:


//--------------------- .nv.global.init           --------------------------
	.section	.nv.global.init,"aw",@progbits
.nv.global.init:
	.type		_$_str,@object
	.size		_$_str,(_$_str_$_2 - _$_str)
_$_str:
        /*0000*/ 	.byte	0x5f, 0x5f, 0x43, 0x55, 0x44, 0x41, 0x5f, 0x46, 0x54, 0x5a, 0x00
	.type		_$_str_$_2,@object
	.size		_$_str_$_2,(.L_1 - _$_str_$_2)
_$_str_$_2:
        /*000b*/ 	.byte	0x5f, 0x5f, 0x43, 0x55, 0x44, 0x41, 0x5f, 0x50, 0x52, 0x45, 0x43, 0x5f, 0x53, 0x51, 0x52, 0x54
        /*001b*/ 	.byte	0x00
.L_1:


//--------------------- .nv.constant0.triton_poi_fused__native_batch_norm_legit_no_training_hardswish_30 --------------------------
	.section	.nv.constant0.triton_poi_fused__native_batch_norm_legit_no_training_hardswish_30,"a",@progbits
	.sectionflags	@""
	.align	4
.nv.constant0.triton_poi_fused__native_batch_norm_legit_no_training_hardswish_30:
	.zero		580
